//
// Generated by NVIDIA NVVM Compiler
//
// Compiler Build ID: CL-36424714
// Cuda compilation tools, release 13.0, V13.0.88
// Based on NVVM 20.0.0
//

.version 9.0
.target sm_100
.address_size 64

	// .globl	_Z10checkIndexv
.extern .func  (.param .b32 func_retval0) vprintf
(
	.param .b64 vprintf_param_0,
	.param .b64 vprintf_param_1
)
;
.global .align 1 .b8 $str[85] = {116, 104, 114, 101, 97, 100, 73, 100, 120, 40, 37, 100, 44, 32, 37, 100, 44, 32, 37, 100, 41, 32, 98, 108, 111, 99, 107, 73, 100, 120, 40, 37, 100, 44, 32, 37, 100, 44, 32, 37, 100, 41, 32, 98, 108, 111, 99, 107, 68, 105, 109, 40, 37, 100, 44, 32, 37, 100, 44, 32, 37, 100, 41, 32, 103, 114, 105, 100, 68, 105, 109, 40, 37, 100, 44, 32, 37, 100, 44, 32, 37, 100, 41, 10};

.visible .entry _Z10checkIndexv()
{
	.local .align 16 .b8 	__local_depot0[48];
	.reg .b64 	%SP;
	.reg .b64 	%SPL;
	.reg .b32 	%r<15>;
	.reg .b64 	%rd<5>;

	mov.u64 	%SPL, __local_depot0;
	cvta.local.u64 	%SP, %SPL;
	add.u64 	%rd1, %SP, 0;
	add.u64 	%rd2, %SPL, 0;
	mov.u32 	%r1, %tid.x;
	mov.u32 	%r2, %tid.y;
	mov.u32 	%r3, %tid.z;
	mov.u32 	%r4, %ctaid.x;
	mov.u32 	%r5, %ctaid.y;
	mov.u32 	%r6, %ctaid.z;
	mov.u32 	%r7, %ntid.x;
	mov.u32 	%r8, %ntid.y;
	mov.u32 	%r9, %ntid.z;
	mov.u32 	%r10, %nctaid.x;
	mov.u32 	%r11, %nctaid.y;
	mov.u32 	%r12, %nctaid.z;
	st.local.v4.u32 	[%rd2], {%r1, %r2, %r3, %r4};
	st.local.v4.u32 	[%rd2+16], {%r5, %r6, %r7, %r8};
	st.local.v4.u32 	[%rd2+32], {%r9, %r10, %r11, %r12};
	mov.u64 	%rd3, $str;
	cvta.global.u64 	%rd4, %rd3;
	{ // callseq 0, 0
	.param .b64 param0;
	st.param.b64 	[param0], %rd4;
	.param .b64 param1;
	st.param.b64 	[param1], %rd1;
	.param .b32 retval0;
	call.uni (retval0), 
	vprintf, 
	(
	param0, 
	param1
	);
	ld.param.b32 	%r13, [retval0];
	} // callseq 0
	ret;

}


// ===== COMPILED SASS (sm_100) =====

	.target	sm_100

	.elftype	@"ET_EXEC"


//--------------------- .note.nv.tkinfo           --------------------------
	.section	.note.nv.tkinfo,"",@"SHT_NOTE"
	.sectionflags	@"SHF_NOTE_NV_TKINFO"
	.tkinfo
        /*0018*/ 	.word	0x00000002
        /*0030*/ 	.string	""
        /*0030*/ 	.string	"ptxas"
        /*0030*/ 	.string	"Cuda compilation tools, release 13.0, V13.0.88"
        /*0030*/ 	.string	"Build cuda_13.0.r13.0/compiler.36424714_0"
        /*0030*/ 	.string	"-arch sm_100 -m 64 "



//--------------------- .note.nv.cuinfo           --------------------------
	.section	.note.nv.cuinfo,"",@"SHT_NOTE"
	.sectionflags	@"SHF_NOTE_NV_CUINFO"
        /*0018*/ 	.short	0x0002
        /*001a*/ 	.short	0x0064
        /*001c*/ 	.short	0x0082
	.zero		2


//--------------------- .nv.info                  --------------------------
	.section	.nv.info,"",@"SHT_CUDA_INFO"
	.align	4


	//----- nvinfo : EIATTR_REGCOUNT
	.align		4
        /*0000*/ 	.byte	0x04, 0x2f
        /*0002*/ 	.short	(.L_2 - .L_1)
	.align		4
.L_1:
        /*0004*/ 	.word	index@(_Z10checkIndexv)
        /*0008*/ 	.word	0x00000018


	//----- nvinfo : EIATTR_FRAME_SIZE
	.align		4
.L_2:
        /*000c*/ 	.byte	0x04, 0x11
        /*000e*/ 	.short	(.L_4 - .L_3)
	.align		4
.L_3:
        /*0010*/ 	.word	index@(_Z10checkIndexv)
        /*0014*/ 	.word	0x00000030


	//----- nvinfo : EIATTR_MIN_STACK_SIZE
	.align		4
.L_4:
        /*0018*/ 	.byte	0x04, 0x12
        /*001a*/ 	.short	(.L_6 - .L_5)
	.align		4
.L_5:
        /*001c*/ 	.word	index@(_Z10checkIndexv)
        /*0020*/ 	.word	0x00000030
.L_6:


//--------------------- .nv.compat                --------------------------
	.section	.nv.compat,"",@"SHT_CUDA_COMPAT_INFO"
	.align	4
        /*0000*/ 	.byte	0x02, 0x09, 0x00, 0x00, 0x02, 0x02, 0x01, 0x00, 0x02, 0x05, 0x05, 0x00, 0x03, 0x07, 0x01, 0x01
        /*0010*/ 	.byte	0x02, 0x03, 0x00, 0x00, 0x02, 0x06, 0x01, 0x00, 0x04, 0x0b, 0x08, 0x00, 0x09, 0x00, 0x00, 0x00
        /*0020*/ 	.byte	0x00, 0x00, 0x00, 0x00


//--------------------- .nv.info._Z10checkIndexv  --------------------------
	.section	.nv.info._Z10checkIndexv,"",@"SHT_CUDA_INFO"
	.sectionflags	@""
	.align	4


	//----- nvinfo : EIATTR_CUDA_API_VERSION
	.align		4
        /*0000*/ 	.byte	0x04, 0x37
        /*0002*/ 	.short	(.L_8 - .L_7)
.L_7:
        /*0004*/ 	.word	0x00000082


	//----- nvinfo : EIATTR_SPARSE_MMA_MASK
	.align		4
.L_8:
        /*0008*/ 	.byte	0x03, 0x50
        /*000a*/ 	.short	0x0000


	//----- nvinfo : EIATTR_MAXREG_COUNT
	.align		4
        /*000c*/ 	.byte	0x03, 0x1b
        /*000e*/ 	.short	0x00ff


	//----- nvinfo : EIATTR_EXTERNS
	.align		4
        /*0010*/ 	.byte	0x04, 0x0f
        /*0012*/ 	.short	(.L_10 - .L_9)


	//   ....[0]....
	.align		4
.L_9:
        /*0014*/ 	.word	index@(vprintf)


	//----- nvinfo : EIATTR_MERCURY_ISA_VERSION
	.align		4
.L_10:
        /*0018*/ 	.byte	0x03, 0x5f
        /*001a*/ 	.short	0x0101


	//----- nvinfo : EIATTR_VRC_CTA_INIT_COUNT
	.align		4
        /*001c*/ 	.byte	0x02, 0x4a
	.zero		1
	.zero		1


	//----- nvinfo : EIATTR_SYSCALL_OFFSETS
	.align		4
        /*0020*/ 	.byte	0x04, 0x46
        /*0022*/ 	.short	(.L_12 - .L_11)


	//   ....[0]....
.L_11:
        /*0024*/ 	.word	0x000001b0


	//----- nvinfo : EIATTR_EXIT_INSTR_OFFSETS
	.align		4
.L_12:
        /*0028*/ 	.byte	0x04, 0x1c
        /*002a*/ 	.short	(.L_14 - .L_13)


	//   ....[0]....
.L_13:
        /*002c*/ 	.word	0x000001c0


	//----- nvinfo : EIATTR_SW_WAR
	.align		4
.L_14:
        /*0030*/ 	.byte	0x04, 0x36
        /*0032*/ 	.short	(.L_16 - .L_15)
.L_15:
        /*0034*/ 	.word	0x00000008
.L_16:


//--------------------- .nv.callgraph             --------------------------
	.section	.nv.callgraph,"",@"SHT_CUDA_CALLGRAPH"
	.align	4
	.sectionentsize	8
	.align		4
        /*0000*/ 	.word	0x00000000
	.align		4
        /*0004*/ 	.word	0xffffffff
	.align		4
        /*0008*/ 	.word	index@(_Z10checkIndexv)
	.align		4
        /*000c*/ 	.word	index@(vprintf)
	.align		4
        /*0010*/ 	.word	0x00000000
	.align		4
        /*0014*/ 	.word	0xfffffffe
	.align		4
        /*0018*/ 	.word	0x00000000
	.align		4
        /*001c*/ 	.word	0xfffffffd
	.align		4
        /*0020*/ 	.word	0x00000000
	.align		4
        /*0024*/ 	.word	0xfffffffc


//--------------------- .nv.constant4             --------------------------
	.section	.nv.constant4,"a",@progbits
	.align	8
	.align		8
.nv.constant4:
        /*0000*/ 	.dword	vprintf
	.align		8
        /*0008*/ 	.dword	$str


//--------------------- .text._Z10checkIndexv     --------------------------
	.section	.text._Z10checkIndexv,"ax",@progbits
	.align	128
        .global         _Z10checkIndexv
        .type           _Z10checkIndexv,@function
        .size           _Z10checkIndexv,(.L_x_2 - _Z10checkIndexv)
        .other          _Z10checkIndexv,@"STO_CUDA_ENTRY STV_DEFAULT"
_Z10checkIndexv:
.text._Z10checkIndexv:
[----:B------:R-:W0:Y:S01]  /*0000*/  LDC R1, c[0x0][0x37c] ;  /* 0x0000df00ff017b82 */ /* 0x000e220000000800 */
[----:B------:R-:W1:Y:S01]  /*0010*/  S2R R8, SR_TID.X ;  /* 0x0000000000087919 */ /* 0x000e620000002100 */
[----:B------:R-:W2:Y:S06]  /*0020*/  LDCU UR5, c[0x0][0x2fc] ;  /* 0x00005f80ff0577ac */ /* 0x000eac0008000800 */
[----:B------:R-:W3:Y:S01]  /*0030*/  LDC R14, c[0x0][0x360] ;  /* 0x0000d800ff0e7b82 */ /* 0x000ee20000000800 */
[----:B0-----:R-:W-:Y:S01]  /*0040*/  VIADD R1, R1, 0xffffffd0 ;  /* 0xffffffd001017836 */ /* 0x001fe20000000000 */
[----:B------:R-:W1:Y:S01]  /*0050*/  S2R R9, SR_TID.Y ;  /* 0x0000000000097919 */ /* 0x000e620000002200 */
[----:B------:R-:W-:Y:S01]  /*0060*/  MOV R0, 0x0 ;  /* 0x0000000000007802 */ /* 0x000fe20000000f00 */
[----:B------:R-:W0:Y:S01]  /*0070*/  LDCU UR4, c[0x0][0x2f8] ;  /* 0x00005f00ff0477ac */ /* 0x000e220008000800 */
[----:B------:R-:W1:Y:S03]  /*0080*/  S2R R10, SR_TID.Z ;  /* 0x00000000000a7919 */ /* 0x000e660000002300 */
[----:B------:R-:W3:Y:S01]  /*0090*/  LDC R15, c[0x0][0x364] ;  /* 0x0000d900ff0f7b82 */ /* 0x000ee20000000800 */
[----:B------:R-:W4:Y:S01]  /*00a0*/  LDCU.64 UR6, c[0x4][0x8] ;  /* 0x01000100ff0677ac */ /* 0x000f220008000a00 */
[----:B------:R-:W1:Y:S01]  /*00b0*/  S2R R11, SR_CTAID.X ;  /* 0x00000000000b7919 */ /* 0x000e620000002500 */
[----:B------:R-:W3:Y:S05]  /*00c0*/  S2R R12, SR_CTAID.Y ;  /* 0x00000000000c7919 */ /* 0x000eea0000002600 */
[----:B------:R-:W5:Y:S01]  /*00d0*/  LDC R16, c[0x0][0x368] ;  /* 0x0000da00ff107b82 */ /* 0x000f620000000800 */
[----:B------:R-:W3:Y:S01]  /*00e0*/  S2R R13, SR_CTAID.Z ;  /* 0x00000000000d7919 */ /* 0x000ee20000002700 */
[----:B0-----:R-:W-:-:S06]  /*00f0*/  IADD3 R6, P0, PT, R1, UR4, RZ ;  /* 0x0000000401067c10 */ /* 0x001fcc000ff1e0ff */
[----:B------:R-:W5:Y:S01]  /*0100*/  LDC R17, c[0x0][0x370] ;  /* 0x0000dc00ff117b82 */ /* 0x000f620000000800 */
[----:B----4-:R-:W-:Y:S01]  /*0110*/  IMAD.U32 R4, RZ, RZ, UR6 ;  /* 0x00000006ff047e24 */ /* 0x010fe2000f8e00ff */
[----:B------:R-:W-:Y:S01]  /*0120*/  MOV R5, UR7 ;  /* 0x0000000700057c02 */ /* 0x000fe20008000f00 */
[----:B--2---:R-:W-:-:S05]  /*0130*/  IMAD.X R7, RZ, RZ, UR5, P0 ;  /* 0x00000005ff077e24 */ /* 0x004fca00080e06ff */
[----:B------:R-:W5:Y:S08]  /*0140*/  LDC R18, c[0x0][0x374] ;  /* 0x0000dd00ff127b82 */ /* 0x000f700000000800 */
[----:B------:R-:W5:Y:S01]  /*0150*/  LDC R19, c[0x0][0x378] ;  /* 0x0000de00ff137b82 */ /* 0x000f620000000800 */
[----:B-1----:R0:W-:Y:S07]  /*0160*/  STL.128 [R1], R8 ;  /* 0x0000000801007387 */ /* 0x0021ee0000100c00 */
[----:B------:R0:W1:Y:S01]  /*0170*/  LDC.64 R2, c[0x4][R0] ;  /* 0x0100000000027b82 */ /* 0x0000620000000a00 */
[----:B---3--:R0:W-:Y:S04]  /*0180*/  STL.128 [R1+0x10], R12 ;  /* 0x0000100c01007387 */ /* 0x0081e80000100c00 */
[----:B-----5:R0:W-:Y:S02]  /*0190*/  STL.128 [R1+0x20], R16 ;  /* 0x0000201001007387 */ /* 0x0201e40000100c00 */
[----:B------:R-:W-:-:S07]  /*01a0*/  LEPC R20, `(.L_x_0) ;  /* 0x000000001014794e */ /* 0x000fce0000000000 */
[----:B01----:R-:W-:Y:S05]  /*01b0*/  CALL.ABS.NOINC R2 ;  /* 0x0000000002007343 */ /* 0x003fea0003c00000 */
.L_x_0:
[----:B------:R-:W-:Y:S05]  /*01c0*/  EXIT ;  /* 0x000000000000794d */ /* 0x000fea0003800000 */
.L_x_1:
[----:B------:R-:W-:-:S00]  /*01d0*/  BRA `(.L_x_1) ;  /* 0xfffffffc00fc7947 */ /* 0x000fc0000383ffff */
[----:B------:R-:W-:-:S00]  /*01e0*/  NOP ;  /* 0x0000000000007918 */ /* 0x000fc00000000000 */
        /* <DEDUP_REMOVED lines=9> */
.L_x_2:


//--------------------- .nv.global.init           --------------------------
	.section	.nv.global.init,"aw",@progbits
.nv.global.init:
	.type		$str,@object
	.size		$str,(.L_0 - $str)
$str:
        /*0000*/ 	.byte	0x74, 0x68, 0x72, 0x65, 0x61, 0x64, 0x49, 0x64, 0x78, 0x28, 0x25, 0x64, 0x2c, 0x20, 0x25, 0x64
        /*0010*/ 	.byte	0x2c, 0x20, 0x25, 0x64, 0x29, 0x20, 0x62, 0x6c, 0x6f, 0x63, 0x6b, 0x49, 0x64, 0x78, 0x28, 0x25
        /*0020*/ 	.byte	0x64, 0x2c, 0x20, 0x25, 0x64, 0x2c, 0x20, 0x25, 0x64, 0x29, 0x20, 0x62, 0x6c, 0x6f, 0x63, 0x6b
        /*0030*/ 	.byte	0x44, 0x69, 0x6d, 0x28, 0x25, 0x64, 0x2c, 0x20, 0x25, 0x64, 0x2c, 0x20, 0x25, 0x64, 0x29, 0x20
        /*0040*/ 	.byte	0x67, 0x72, 0x69, 0x64, 0x44, 0x69, 0x6d, 0x28, 0x25, 0x64, 0x2c, 0x20, 0x25, 0x64, 0x2c, 0x20
        /*0050*/ 	.byte	0x25, 0x64, 0x29, 0x0a, 0x00
.L_0:


//--------------------- .nv.shared.reserved.0     --------------------------
	.section	.nv.shared.reserved.0,"aw",@nobits
	.weak		__nv_reservedSMEM_offset_0_alias
	.size		__nv_reservedSMEM_offset_0_alias, 0, 64
	.other		__nv_reservedSMEM_offset_0_alias,@"STO_CUDA_RESERVED_SHARED STV_DEFAULT"
__nv_reservedSMEM_offset_0_alias:
	.zero		0
	.zero		64


//--------------------- .nv.constant0._Z10checkIndexv --------------------------
	.section	.nv.constant0._Z10checkIndexv,"a",@progbits
	.sectionflags	@""
	.align	4
.nv.constant0._Z10checkIndexv:
	.zero		896


//--------------------- SYMBOLS --------------------------

	.type		.nv.reservedSmem.offset0,@object
	.size		.nv.reservedSmem.offset0,0x4
	.type		vprintf,@function
